//
// Generated by NVIDIA NVVM Compiler
//
// Compiler Build ID: CL-36424714
// Cuda compilation tools, release 13.0, V13.0.88
// Based on NVVM 20.0.0
//

.version 9.0
.target sm_100
.address_size 64

	// .globl	_Z6vecGPUPfS_S_i

.visible .entry _Z6vecGPUPfS_S_i(
	.param .u64 .ptr .align 1 _Z6vecGPUPfS_S_i_param_0,
	.param .u64 .ptr .align 1 _Z6vecGPUPfS_S_i_param_1,
	.param .u64 .ptr .align 1 _Z6vecGPUPfS_S_i_param_2,
	.param .u32 _Z6vecGPUPfS_S_i_param_3
)
{
	.reg .pred 	%p<10>;
	.reg .b32 	%r<24>;
	.reg .b32 	%f<112>;
	.reg .b64 	%rd<32>;

	ld.param.u64 	%rd16, [_Z6vecGPUPfS_S_i_param_0];
	ld.param.u64 	%rd17, [_Z6vecGPUPfS_S_i_param_1];
	ld.param.u64 	%rd15, [_Z6vecGPUPfS_S_i_param_2];
	ld.param.u32 	%r16, [_Z6vecGPUPfS_S_i_param_3];
	cvta.to.global.u64 	%rd1, %rd17;
	cvta.to.global.u64 	%rd2, %rd16;
	setp.lt.s32 	%p1, %r16, 1;
	mov.f32 	%f111, 0f00000000;
	@%p1 bra 	$L__BB0_13;
	and.b32  	%r1, %r16, 15;
	setp.lt.u32 	%p2, %r16, 16;
	mov.f32 	%f111, 0f00000000;
	mov.b32 	%r21, 0;
	@%p2 bra 	$L__BB0_4;
	and.b32  	%r21, %r16, 2147483632;
	neg.s32 	%r19, %r21;
	add.s64 	%rd29, %rd2, 32;
	add.s64 	%rd28, %rd1, 32;
	mov.f32 	%f111, 0f00000000;
$L__BB0_3:
	.pragma "nounroll";
	ld.global.f32 	%f18, [%rd29+-32];
	ld.global.f32 	%f19, [%rd28+-32];
	fma.rn.f32 	%f20, %f18, %f19, %f111;
	ld.global.f32 	%f21, [%rd29+-28];
	ld.global.f32 	%f22, [%rd28+-28];
	fma.rn.f32 	%f23, %f21, %f22, %f20;
	ld.global.f32 	%f24, [%rd29+-24];
	ld.global.f32 	%f25, [%rd28+-24];
	fma.rn.f32 	%f26, %f24, %f25, %f23;
	ld.global.f32 	%f27, [%rd29+-20];
	ld.global.f32 	%f28, [%rd28+-20];
	fma.rn.f32 	%f29, %f27, %f28, %f26;
	ld.global.f32 	%f30, [%rd29+-16];
	ld.global.f32 	%f31, [%rd28+-16];
	fma.rn.f32 	%f32, %f30, %f31, %f29;
	ld.global.f32 	%f33, [%rd29+-12];
	ld.global.f32 	%f34, [%rd28+-12];
	fma.rn.f32 	%f35, %f33, %f34, %f32;
	ld.global.f32 	%f36, [%rd29+-8];
	ld.global.f32 	%f37, [%rd28+-8];
	fma.rn.f32 	%f38, %f36, %f37, %f35;
	ld.global.f32 	%f39, [%rd29+-4];
	ld.global.f32 	%f40, [%rd28+-4];
	fma.rn.f32 	%f41, %f39, %f40, %f38;
	ld.global.f32 	%f42, [%rd29];
	ld.global.f32 	%f43, [%rd28];
	fma.rn.f32 	%f44, %f42, %f43, %f41;
	ld.global.f32 	%f45, [%rd29+4];
	ld.global.f32 	%f46, [%rd28+4];
	fma.rn.f32 	%f47, %f45, %f46, %f44;
	ld.global.f32 	%f48, [%rd29+8];
	ld.global.f32 	%f49, [%rd28+8];
	fma.rn.f32 	%f50, %f48, %f49, %f47;
	ld.global.f32 	%f51, [%rd29+12];
	ld.global.f32 	%f52, [%rd28+12];
	fma.rn.f32 	%f53, %f51, %f52, %f50;
	ld.global.f32 	%f54, [%rd29+16];
	ld.global.f32 	%f55, [%rd28+16];
	fma.rn.f32 	%f56, %f54, %f55, %f53;
	ld.global.f32 	%f57, [%rd29+20];
	ld.global.f32 	%f58, [%rd28+20];
	fma.rn.f32 	%f59, %f57, %f58, %f56;
	ld.global.f32 	%f60, [%rd29+24];
	ld.global.f32 	%f61, [%rd28+24];
	fma.rn.f32 	%f62, %f60, %f61, %f59;
	ld.global.f32 	%f63, [%rd29+28];
	ld.global.f32 	%f64, [%rd28+28];
	fma.rn.f32 	%f111, %f63, %f64, %f62;
	add.s32 	%r19, %r19, 16;
	add.s64 	%rd29, %rd29, 64;
	add.s64 	%rd28, %rd28, 64;
	setp.ne.s32 	%p3, %r19, 0;
	@%p3 bra 	$L__BB0_3;
$L__BB0_4:
	setp.eq.s32 	%p4, %r1, 0;
	@%p4 bra 	$L__BB0_13;
	and.b32  	%r7, %r16, 7;
	setp.lt.u32 	%p5, %r1, 8;
	@%p5 bra 	$L__BB0_7;
	mul.wide.u32 	%rd18, %r21, 4;
	add.s64 	%rd19, %rd2, %rd18;
	ld.global.f32 	%f66, [%rd19];
	add.s64 	%rd20, %rd1, %rd18;
	ld.global.f32 	%f67, [%rd20];
	fma.rn.f32 	%f68, %f66, %f67, %f111;
	ld.global.f32 	%f69, [%rd19+4];
	ld.global.f32 	%f70, [%rd20+4];
	fma.rn.f32 	%f71, %f69, %f70, %f68;
	ld.global.f32 	%f72, [%rd19+8];
	ld.global.f32 	%f73, [%rd20+8];
	fma.rn.f32 	%f74, %f72, %f73, %f71;
	ld.global.f32 	%f75, [%rd19+12];
	ld.global.f32 	%f76, [%rd20+12];
	fma.rn.f32 	%f77, %f75, %f76, %f74;
	ld.global.f32 	%f78, [%rd19+16];
	ld.global.f32 	%f79, [%rd20+16];
	fma.rn.f32 	%f80, %f78, %f79, %f77;
	ld.global.f32 	%f81, [%rd19+20];
	ld.global.f32 	%f82, [%rd20+20];
	fma.rn.f32 	%f83, %f81, %f82, %f80;
	ld.global.f32 	%f84, [%rd19+24];
	ld.global.f32 	%f85, [%rd20+24];
	fma.rn.f32 	%f86, %f84, %f85, %f83;
	ld.global.f32 	%f87, [%rd19+28];
	ld.global.f32 	%f88, [%rd20+28];
	fma.rn.f32 	%f111, %f87, %f88, %f86;
	add.s32 	%r21, %r21, 8;
$L__BB0_7:
	setp.eq.s32 	%p6, %r7, 0;
	@%p6 bra 	$L__BB0_13;
	and.b32  	%r10, %r16, 3;
	setp.lt.u32 	%p7, %r7, 4;
	@%p7 bra 	$L__BB0_10;
	mul.wide.u32 	%rd21, %r21, 4;
	add.s64 	%rd22, %rd2, %rd21;
	ld.global.f32 	%f90, [%rd22];
	add.s64 	%rd23, %rd1, %rd21;
	ld.global.f32 	%f91, [%rd23];
	fma.rn.f32 	%f92, %f90, %f91, %f111;
	ld.global.f32 	%f93, [%rd22+4];
	ld.global.f32 	%f94, [%rd23+4];
	fma.rn.f32 	%f95, %f93, %f94, %f92;
	ld.global.f32 	%f96, [%rd22+8];
	ld.global.f32 	%f97, [%rd23+8];
	fma.rn.f32 	%f98, %f96, %f97, %f95;
	ld.global.f32 	%f99, [%rd22+12];
	ld.global.f32 	%f100, [%rd23+12];
	fma.rn.f32 	%f111, %f99, %f100, %f98;
	add.s32 	%r21, %r21, 4;
$L__BB0_10:
	setp.eq.s32 	%p8, %r10, 0;
	@%p8 bra 	$L__BB0_13;
	mul.wide.u32 	%rd24, %r21, 4;
	add.s64 	%rd31, %rd1, %rd24;
	add.s64 	%rd30, %rd2, %rd24;
	neg.s32 	%r23, %r10;
$L__BB0_12:
	.pragma "nounroll";
	ld.global.f32 	%f101, [%rd30];
	ld.global.f32 	%f102, [%rd31];
	fma.rn.f32 	%f111, %f101, %f102, %f111;
	add.s64 	%rd31, %rd31, 4;
	add.s64 	%rd30, %rd30, 4;
	add.s32 	%r23, %r23, 1;
	setp.ne.s32 	%p9, %r23, 0;
	@%p9 bra 	$L__BB0_12;
$L__BB0_13:
	cvta.to.global.u64 	%rd25, %rd15;
	mov.u32 	%r18, %ctaid.x;
	mul.wide.u32 	%rd26, %r18, 4;
	add.s64 	%rd27, %rd25, %rd26;
	st.global.f32 	[%rd27], %f111;
	ret;

}


// ===== COMPILED SASS (sm_100) =====

	.target	sm_100

	.elftype	@"ET_EXEC"


//--------------------- .note.nv.tkinfo           --------------------------
	.section	.note.nv.tkinfo,"",@"SHT_NOTE"
	.sectionflags	@"SHF_NOTE_NV_TKINFO"
	.tkinfo
        /*0018*/ 	.word	0x00000002
        /*0030*/ 	.string	""
        /*0030*/ 	.string	"ptxas"
        /*0030*/ 	.string	"Cuda compilation tools, release 13.0, V13.0.88"
        /*0030*/ 	.string	"Build cuda_13.0.r13.0/compiler.36424714_0"
        /*0030*/ 	.string	"-arch sm_100 -m 64 "



//--------------------- .note.nv.cuinfo           --------------------------
	.section	.note.nv.cuinfo,"",@"SHT_NOTE"
	.sectionflags	@"SHF_NOTE_NV_CUINFO"
        /*0018*/ 	.short	0x0002
        /*001a*/ 	.short	0x0064
        /*001c*/ 	.short	0x0082
	.zero		2


//--------------------- .nv.info                  --------------------------
	.section	.nv.info,"",@"SHT_CUDA_INFO"
	.align	4


	//----- nvinfo : EIATTR_REGCOUNT
	.align		4
        /*0000*/ 	.byte	0x04, 0x2f
        /*0002*/ 	.short	(.L_1 - .L_0)
	.align		4
.L_0:
        /*0004*/ 	.word	index@(_Z6vecGPUPfS_S_i)
        /*0008*/ 	.word	0x0000001e


	//----- nvinfo : EIATTR_FRAME_SIZE
	.align		4
.L_1:
        /*000c*/ 	.byte	0x04, 0x11
        /*000e*/ 	.short	(.L_3 - .L_2)
	.align		4
.L_2:
        /*0010*/ 	.word	index@(_Z6vecGPUPfS_S_i)
        /*0014*/ 	.word	0x00000000


	//----- nvinfo : EIATTR_MIN_STACK_SIZE
	.align		4
.L_3:
        /*0018*/ 	.byte	0x04, 0x12
        /*001a*/ 	.short	(.L_5 - .L_4)
	.align		4
.L_4:
        /*001c*/ 	.word	index@(_Z6vecGPUPfS_S_i)
        /*0020*/ 	.word	0x00000000
.L_5:


//--------------------- .nv.compat                --------------------------
	.section	.nv.compat,"",@"SHT_CUDA_COMPAT_INFO"
	.align	4
        /*0000*/ 	.byte	0x02, 0x09, 0x00, 0x00, 0x02, 0x02, 0x01, 0x00, 0x02, 0x05, 0x05, 0x00, 0x03, 0x07, 0x01, 0x01
        /*0010*/ 	.byte	0x02, 0x03, 0x00, 0x00, 0x02, 0x06, 0x01, 0x00, 0x04, 0x0b, 0x08, 0x00, 0x09, 0x00, 0x00, 0x00
        /*0020*/ 	.byte	0x00, 0x00, 0x00, 0x00


//--------------------- .nv.info._Z6vecGPUPfS_S_i --------------------------
	.section	.nv.info._Z6vecGPUPfS_S_i,"",@"SHT_CUDA_INFO"
	.sectionflags	@""
	.align	4


	//----- nvinfo : EIATTR_CUDA_API_VERSION
	.align		4
        /*0000*/ 	.byte	0x04, 0x37
        /*0002*/ 	.short	(.L_7 - .L_6)
.L_6:
        /*0004*/ 	.word	0x00000082


	//----- nvinfo : EIATTR_KPARAM_INFO
	.align		4
.L_7:
        /*0008*/ 	.byte	0x04, 0x17
        /*000a*/ 	.short	(.L_9 - .L_8)
.L_8:
        /*000c*/ 	.word	0x00000000
        /*0010*/ 	.short	0x0003
        /*0012*/ 	.short	0x0018
        /*0014*/ 	.byte	0x00, 0xf0, 0x11, 0x00


	//----- nvinfo : EIATTR_KPARAM_INFO
	.align		4
.L_9:
        /*0018*/ 	.byte	0x04, 0x17
        /*001a*/ 	.short	(.L_11 - .L_10)
.L_10:
        /*001c*/ 	.word	0x00000000
        /*0020*/ 	.short	0x0002
        /*0022*/ 	.short	0x0010
        /*0024*/ 	.byte	0x00, 0xf5, 0x21, 0x00


	//----- nvinfo : EIATTR_KPARAM_INFO
	.align		4
.L_11:
        /*0028*/ 	.byte	0x04, 0x17
        /*002a*/ 	.short	(.L_13 - .L_12)
.L_12:
        /*002c*/ 	.word	0x00000000
        /*0030*/ 	.short	0x0001
        /*0032*/ 	.short	0x0008
        /*0034*/ 	.byte	0x00, 0xf5, 0x21, 0x00


	//----- nvinfo : EIATTR_KPARAM_INFO
	.align		4
.L_13:
        /*0038*/ 	.byte	0x04, 0x17
        /*003a*/ 	.short	(.L_15 - .L_14)
.L_14:
        /*003c*/ 	.word	0x00000000
        /*0040*/ 	.short	0x0000
        /*0042*/ 	.short	0x0000
        /*0044*/ 	.byte	0x00, 0xf5, 0x21, 0x00


	//----- nvinfo : EIATTR_SPARSE_MMA_MASK
	.align		4
.L_15:
        /*0048*/ 	.byte	0x03, 0x50
        /*004a*/ 	.short	0x0000


	//----- nvinfo : EIATTR_MAXREG_COUNT
	.align		4
        /*004c*/ 	.byte	0x03, 0x1b
        /*004e*/ 	.short	0x00ff


	//----- nvinfo : EIATTR_MERCURY_ISA_VERSION
	.align		4
        /*0050*/ 	.byte	0x03, 0x5f
        /*0052*/ 	.short	0x0101


	//----- nvinfo : EIATTR_VRC_CTA_INIT_COUNT
	.align		4
        /*0054*/ 	.byte	0x02, 0x4a
	.zero		1
	.zero		1


	//----- nvinfo : EIATTR_EXIT_INSTR_OFFSETS
	.align		4
        /*0058*/ 	.byte	0x04, 0x1c
        /*005a*/ 	.short	(.L_17 - .L_16)


	//   ....[0]....
.L_16:
        /*005c*/ 	.word	0x00000a30


	//----- nvinfo : EIATTR_CBANK_PARAM_SIZE
	.align		4
.L_17:
        /*0060*/ 	.byte	0x03, 0x19
        /*0062*/ 	.short	0x001c


	//----- nvinfo : EIATTR_PARAM_CBANK
	.align		4
        /*0064*/ 	.byte	0x04, 0x0a
        /*0066*/ 	.short	(.L_19 - .L_18)
	.align		4
.L_18:
        /*0068*/ 	.word	index@(.nv.constant0._Z6vecGPUPfS_S_i)
        /*006c*/ 	.short	0x0380
        /*006e*/ 	.short	0x001c


	//----- nvinfo : EIATTR_SW_WAR
	.align		4
.L_19:
        /*0070*/ 	.byte	0x04, 0x36
        /*0072*/ 	.short	(.L_21 - .L_20)
.L_20:
        /*0074*/ 	.word	0x00000008
.L_21:


//--------------------- .nv.callgraph             --------------------------
	.section	.nv.callgraph,"",@"SHT_CUDA_CALLGRAPH"
	.align	4
	.sectionentsize	8
	.align		4
        /*0000*/ 	.word	0x00000000
	.align		4
        /*0004*/ 	.word	0xffffffff
	.align		4
        /*0008*/ 	.word	0x00000000
	.align		4
        /*000c*/ 	.word	0xfffffffe
	.align		4
        /*0010*/ 	.word	0x00000000
	.align		4
        /*0014*/ 	.word	0xfffffffd
	.align		4
        /*0018*/ 	.word	0x00000000
	.align		4
        /*001c*/ 	.word	0xfffffffc


//--------------------- .text._Z6vecGPUPfS_S_i    --------------------------
	.section	.text._Z6vecGPUPfS_S_i,"ax",@progbits
	.align	128
        .global         _Z6vecGPUPfS_S_i
        .type           _Z6vecGPUPfS_S_i,@function
        .size           _Z6vecGPUPfS_S_i,(.L_x_7 - _Z6vecGPUPfS_S_i)
        .other          _Z6vecGPUPfS_S_i,@"STO_CUDA_ENTRY STV_DEFAULT"
_Z6vecGPUPfS_S_i:
.text._Z6vecGPUPfS_S_i:
[----:B------:R-:W-:Y:S01]  /*0000*/  LDC R1, c[0x0][0x37c] ;  /* 0x0000df00ff017b82 */ /* 0x000fe20000000800 */
[----:B------:R-:W0:Y:S01]  /*0010*/  LDCU UR8, c[0x0][0x398] ;  /* 0x00007300ff0877ac */ /* 0x000e220008000800 */
[----:B------:R-:W-:Y:S01]  /*0020*/  HFMA2 R14, -RZ, RZ, 0, 0 ;  /* 0x00000000ff0e7431 */ /* 0x000fe200000001ff */
[----:B------:R-:W1:Y:S01]  /*0030*/  LDCU.64 UR16, c[0x0][0x358] ;  /* 0x00006b00ff1077ac */ /* 0x000e620008000a00 */
[----:B0-----:R-:W-:-:S09]  /*0040*/  UISETP.GE.AND UP0, UPT, UR8, 0x1, UPT ;  /* 0x000000010800788c */ /* 0x001fd2000bf06270 */
[----:B-1----:R-:W-:Y:S05]  /*0050*/  BRA.U !UP0, `(.L_x_0) ;  /* 0x0000000908647547 */ /* 0x002fea000b800000 */
[----:B------:R-:W-:Y:S01]  /*0060*/  UISETP.GE.U32.AND UP1, UPT, UR8, 0x10, UPT ;  /* 0x000000100800788c */ /* 0x000fe2000bf26070 */
[----:B------:R-:W-:Y:S01]  /*0070*/  MOV R14, RZ ;  /* 0x000000ff000e7202 */ /* 0x000fe20000000f00 */
[----:B------:R-:W-:Y:S01]  /*0080*/  ULOP3.LUT UR9, UR8, 0xf, URZ, 0xc0, !UPT ;  /* 0x0000000f08097892 */ /* 0x000fe2000f8ec0ff */
[----:B------:R-:W-:-:S03]  /*0090*/  MOV R0, RZ ;  /* 0x000000ff00007202 */ /* 0x000fc60000000f00 */
[----:B------:R-:W-:-:S03]  /*00a0*/  UISETP.NE.AND UP0, UPT, UR9, URZ, UPT ;  /* 0x000000ff0900728c */ /* 0x000fc6000bf05270 */
[----:B------:R-:W-:Y:S08]  /*00b0*/  BRA.U !UP1, `(.L_x_1) ;  /* 0x0000000509107547 */ /* 0x000ff0000b800000 */
[----:B------:R-:W0:Y:S01]  /*00c0*/  LDCU.128 UR12, c[0x0][0x380] ;  /* 0x00007000ff0c77ac */ /* 0x000e220008000c00 */
[----:B------:R-:W-:Y:S01]  /*00d0*/  MOV R14, RZ ;  /* 0x000000ff000e7202 */ /* 0x000fe20000000f00 */
[----:B------:R-:W-:-:S04]  /*00e0*/  ULOP3.LUT UR10, UR8, 0x7ffffff0, URZ, 0xc0, !UPT ;  /* 0x7ffffff0080a7892 */ /* 0x000fc8000f8ec0ff */
[----:B------:R-:W-:Y:S02]  /*00f0*/  UIADD3 UR11, UPT, UPT, -UR10, URZ, URZ ;  /* 0x000000ff0a0b7290 */ /* 0x000fe4000fffe1ff */
[----:B------:R-:W-:Y:S01]  /*0100*/  MOV R0, UR10 ;  /* 0x0000000a00007c02 */ /* 0x000fe20008000f00 */
[----:B0-----:R-:W-:Y:S02]  /*0110*/  UIADD3 UR6, UP1, UPT, UR12, 0x20, URZ ;  /* 0x000000200c067890 */ /* 0x001fe4000ff3e0ff */
[----:B------:R-:W-:Y:S02]  /*0120*/  UIADD3 UR4, UP2, UPT, UR14, 0x20, URZ ;  /* 0x000000200e047890 */ /* 0x000fe4000ff5e0ff */
[----:B------:R-:W-:Y:S02]  /*0130*/  UIADD3.X UR7, UPT, UPT, URZ, UR13, URZ, UP1, !UPT ;  /* 0x0000000dff077290 */ /* 0x000fe40008ffe4ff */
[----:B------:R-:W-:Y:S01]  /*0140*/  UIADD3.X UR5, UPT, UPT, URZ, UR15, URZ, UP2, !UPT ;  /* 0x0000000fff057290 */ /* 0x000fe200097fe4ff */
[----:B------:R-:W-:-:S02]  /*0150*/  MOV R2, UR6 ;  /* 0x0000000600027c02 */ /* 0x000fc40008000f00 */
[----:B------:R-:W-:Y:S02]  /*0160*/  MOV R4, UR4 ;  /* 0x0000000400047c02 */ /* 0x000fe40008000f00 */
[----:B------:R-:W-:Y:S02]  /*0170*/  MOV R3, UR7 ;  /* 0x0000000700037c02 */ /* 0x000fe40008000f00 */
[----:B------:R-:W-:-:S07]  /*0180*/  MOV R5, UR5 ;  /* 0x0000000500057c02 */ /* 0x000fce0008000f00 */
.L_x_2:
[----:B------:R-:W2:Y:S04]  /*0190*/  LDG.E R15, desc[UR16][R2.64+-0x20] ;  /* 0xffffe010020f7981 */ /* 0x000ea8000c1e1900 */
[----:B------:R-:W2:Y:S04]  /*01a0*/  LDG.E R16, desc[UR16][R4.64+-0x20] ;  /* 0xffffe01004107981 */ /* 0x000ea8000c1e1900 */
[----:B------:R-:W3:Y:S04]  /*01b0*/  LDG.E R24, desc[UR16][R2.64+-0x1c] ;  /* 0xffffe41002187981 */ /* 0x000ee8000c1e1900 */
[----:B------:R-:W3:Y:S04]  /*01c0*/  LDG.E R25, desc[UR16][R4.64+-0x1c] ;  /* 0xffffe41004197981 */ /* 0x000ee8000c1e1900 */
[----:B------:R-:W4:Y:S04]  /*01d0*/  LDG.E R19, desc[UR16][R2.64+-0x18] ;  /* 0xffffe81002137981 */ /* 0x000f28000c1e1900 */
[----:B------:R-:W4:Y:S04]  /*01e0*/  LDG.E R18, desc[UR16][R4.64+-0x18] ;  /* 0xffffe81004127981 */ /* 0x000f28000c1e1900 */
[----:B------:R-:W5:Y:S04]  /*01f0*/  LDG.E R22, desc[UR16][R2.64+-0x14] ;  /* 0xffffec1002167981 */ /* 0x000f68000c1e1900 */
        /* <DEDUP_REMOVED lines=11> */
[----:B------:R-:W5:Y:S01]  /*02b0*/  LDG.E R17, desc[UR16][R4.64+0x4] ;  /* 0x0000041004117981 */ /* 0x000f62000c1e1900 */
[----:B--2---:R-:W-:-:S03]  /*02c0*/  FFMA R15, R15, R16, R14 ;  /* 0x000000100f0f7223 */ /* 0x004fc6000000000e */
[----:B------:R-:W2:Y:S04]  /*02d0*/  LDG.E R16, desc[UR16][R2.64+0x4] ;  /* 0x0000041002107981 */ /* 0x000ea8000c1e1900 */
[----:B------:R-:W2:Y:S01]  /*02e0*/  LDG.E R14, desc[UR16][R2.64+0x8] ;  /* 0x00000810020e7981 */ /* 0x000ea2000c1e1900 */
[----:B---3--:R-:W-:-:S03]  /*02f0*/  FFMA R24, R24, R25, R15 ;  /* 0x0000001918187223 */ /* 0x008fc6000000000f */
[----:B------:R-:W3:Y:S01]  /*0300*/  LDG.E R15, desc[UR16][R4.64+0x8] ;  /* 0x00000810040f7981 */ /* 0x000ee2000c1e1900 */
[----:B----4-:R-:W-:-:S03]  /*0310*/  FFMA R25, R19, R18, R24 ;  /* 0x0000001213197223 */ /* 0x010fc60000000018 */
[----:B------:R-:W4:Y:S04]  /*0320*/  LDG.E R18, desc[UR16][R2.64+0xc] ;  /* 0x00000c1002127981 */ /* 0x000f28000c1e1900 */
[----:B------:R-:W4:Y:S01]  /*0330*/  LDG.E R19, desc[UR16][R4.64+0xc] ;  /* 0x00000c1004137981 */ /* 0x000f22000c1e1900 */
[----:B-----5:R-:W-:-:S03]  /*0340*/  FFMA R25, R22, R23, R25 ;  /* 0x0000001716197223 */ /* 0x020fc60000000019 */
[----:B------:R-:W5:Y:S04]  /*0350*/  LDG.E R22, desc[UR16][R2.64+0x10] ;  /* 0x0000101002167981 */ /* 0x000f68000c1e1900 */
[----:B------:R-:W5:Y:S01]  /*0360*/  LDG.E R23, desc[UR16][R4.64+0x10] ;  /* 0x0000101004177981 */ /* 0x000f62000c1e1900 */
[----:B------:R-:W-:-:S03]  /*0370*/  FFMA R27, R20, R21, R25 ;  /* 0x00000015141b7223 */ /* 0x000fc60000000019 */
[----:B------:R-:W5:Y:S04]  /*0380*/  LDG.E R24, desc[UR16][R2.64+0x14] ;  /* 0x0000141002187981 */ /* 0x000f68000c1e1900 */
[----:B------:R-:W5:Y:S04]  /*0390*/  LDG.E R25, desc[UR16][R4.64+0x14] ;  /* 0x0000141004197981 */ /* 0x000f68000c1e1900 */
[----:B------:R-:W5:Y:S01]  /*03a0*/  LDG.E R21, desc[UR16][R2.64+0x18] ;  /* 0x0000181002157981 */ /* 0x000f62000c1e1900 */
[----:B------:R-:W-:-:S03]  /*03b0*/  FFMA R26, R12, R13, R27 ;  /* 0x0000000d0c1a7223 */ /* 0x000fc6000000001b */
[----:B------:R-:W5:Y:S04]  /*03c0*/  LDG.E R20, desc[UR16][R4.64+0x18] ;  /* 0x0000181004147981 */ /* 0x000f68000c1e1900 */
[----:B------:R0:W5:Y:S04]  /*03d0*/  LDG.E R12, desc[UR16][R2.64+0x1c] ;  /* 0x00001c10020c7981 */ /* 0x000168000c1e1900 */
[----:B------:R1:W5:Y:S01]  /*03e0*/  LDG.E R13, desc[UR16][R4.64+0x1c] ;  /* 0x00001c10040d7981 */ /* 0x000362000c1e1900 */
[----:B------:R-:W-:-:S04]  /*03f0*/  FFMA R7, R7, R6, R26 ;  /* 0x0000000607077223 */ /* 0x000fc8000000001a */
[----:B------:R-:W-:-:S04]  /*0400*/  FFMA R7, R10, R11, R7 ;  /* 0x0000000b0a077223 */ /* 0x000fc80000000007 */
[----:B------:R-:W-:Y:S01]  /*0410*/  FFMA R7, R8, R9, R7 ;  /* 0x0000000908077223 */ /* 0x000fe20000000007 */
[----:B------:R-:W-:-:S04]  /*0420*/  UIADD3 UR11, UPT, UPT, UR11, 0x10, URZ ;  /* 0x000000100b0b7890 */ /* 0x000fc8000fffe0ff */
[----:B------:R-:W-:Y:S01]  /*0430*/  UISETP.NE.AND UP1, UPT, UR11, URZ, UPT ;  /* 0x000000ff0b00728c */ /* 0x000fe2000bf25270 */
[----:B0-----:R-:W-:Y:S02]  /*0440*/  IADD3 R2, P0, PT, R2, 0x40, RZ ;  /* 0x0000004002027810 */ /* 0x001fe40007f1e0ff */
[----:B-1----:R-:W-:Y:S02]  /*0450*/  IADD3 R4, P1, PT, R4, 0x40, RZ ;  /* 0x0000004004047810 */ /* 0x002fe40007f3e0ff */
[----:B------:R-:W-:Y:S02]  /*0460*/  IADD3.X R3, PT, PT, RZ, R3, RZ, P0, !PT ;  /* 0x00000003ff037210 */ /* 0x000fe400007fe4ff */
[----:B------:R-:W-:Y:S01]  /*0470*/  IADD3.X R5, PT, PT, RZ, R5, RZ, P1, !PT ;  /* 0x00000005ff057210 */ /* 0x000fe20000ffe4ff */
[----:B--2---:R-:W-:-:S04]  /*0480*/  FFMA R7, R16, R17, R7 ;  /* 0x0000001110077223 */ /* 0x004fc80000000007 */
[----:B---3--:R-:W-:-:S04]  /*0490*/  FFMA R7, R14, R15, R7 ;  /* 0x0000000f0e077223 */ /* 0x008fc80000000007 */
[----:B----4-:R-:W-:-:S04]  /*04a0*/  FFMA R7, R18, R19, R7 ;  /* 0x0000001312077223 */ /* 0x010fc80000000007 */
[----:B-----5:R-:W-:-:S04]  /*04b0*/  FFMA R7, R22, R23, R7 ;  /* 0x0000001716077223 */ /* 0x020fc80000000007 */
[----:B------:R-:W-:-:S04]  /*04c0*/  FFMA R24, R24, R25, R7 ;  /* 0x0000001918187223 */ /* 0x000fc80000000007 */
[----:B------:R-:W-:-:S04]  /*04d0*/  FFMA R21, R21, R20, R24 ;  /* 0x0000001415157223 */ /* 0x000fc80000000018 */
[----:B------:R-:W-:Y:S01]  /*04e0*/  FFMA R14, R12, R13, R21 ;  /* 0x0000000d0c0e7223 */ /* 0x000fe20000000015 */
[----:B------:R-:W-:Y:S06]  /*04f0*/  BRA.U UP1, `(.L_x_2) ;  /* 0xfffffffd01247547 */ /* 0x000fec000b83ffff */
.L_x_1:
[----:B------:R-:W-:Y:S05]  /*0500*/  BRA.U !UP0, `(.L_x_0) ;  /* 0x0000000508387547 */ /* 0x000fea000b800000 */
[----:B------:R-:W-:Y:S02]  /*0510*/  UISETP.GE.U32.AND UP0, UPT, UR9, 0x8, UPT ;  /* 0x000000080900788c */ /* 0x000fe4000bf06070 */
[----:B------:R-:W-:-:S04]  /*0520*/  ULOP3.LUT UR5, UR8, 0x7, URZ, 0xc0, !UPT ;  /* 0x0000000708057892 */ /* 0x000fc8000f8ec0ff */
[----:B------:R-:W-:-:S03]  /*0530*/  UISETP.NE.AND UP1, UPT, UR5, URZ, UPT ;  /* 0x000000ff0500728c */ /* 0x000fc6000bf25270 */
[----:B------:R-:W-:Y:S08]  /*0540*/  BRA.U !UP0, `(.L_x_3) ;  /* 0x0000000108747547 */ /* 0x000ff0000b800000 */
[----:B------:R-:W0:Y:S08]  /*0550*/  LDC.64 R2, c[0x0][0x380] ;  /* 0x0000e000ff027b82 */ /* 0x000e300000000a00 */
[----:B------:R-:W1:Y:S01]  /*0560*/  LDC.64 R4, c[0x0][0x388] ;  /* 0x0000e200ff047b82 */ /* 0x000e620000000a00 */
[----:B0-----:R-:W-:-:S05]  /*0570*/  IMAD.WIDE.U32 R2, R0, 0x4, R2 ;  /* 0x0000000400027825 */ /* 0x001fca00078e0002 */
[----:B------:R-:W2:Y:S01]  /*0580*/  LDG.E R7, desc[UR16][R2.64] ;  /* 0x0000001002077981 */ /* 0x000ea2000c1e1900 */
[----:B-1----:R-:W-:-:S03]  /*0590*/  IMAD.WIDE.U32 R4, R0, 0x4, R4 ;  /* 0x0000000400047825 */ /* 0x002fc600078e0004 */
[----:B------:R-:W3:Y:S04]  /*05a0*/  LDG.E R9, desc[UR16][R2.64+0x4] ;  /* 0x0000041002097981 */ /* 0x000ee8000c1e1900 */
[----:B------:R-:W2:Y:S04]  /*05b0*/  LDG.E R6, desc[UR16][R4.64] ;  /* 0x0000001004067981 */ /* 0x000ea8000c1e1900 */
        /* <DEDUP_REMOVED lines=13> */
[----:B------:R-:W-:Y:S01]  /*0690*/  IADD3 R0, PT, PT, R0, 0x8, RZ ;  /* 0x0000000800007810 */ /* 0x000fe20007ffe0ff */
[----:B--2---:R-:W-:-:S04]  /*06a0*/  FFMA R6, R7, R6, R14 ;  /* 0x0000000607067223 */ /* 0x004fc8000000000e */
[----:B---3--:R-:W-:-:S04]  /*06b0*/  FFMA R6, R9, R8, R6 ;  /* 0x0000000809067223 */ /* 0x008fc80000000006 */
[----:B----4-:R-:W-:-:S04]  /*06c0*/  FFMA R6, R11, R10, R6 ;  /* 0x0000000a0b067223 */ /* 0x010fc80000000006 */
[----:B-----5:R-:W-:-:S04]  /*06d0*/  FFMA R6, R13, R12, R6 ;  /* 0x0000000c0d067223 */ /* 0x020fc80000000006 */
[----:B------:R-:W-:-:S04]  /*06e0*/  FFMA R6, R15, R16, R6 ;  /* 0x000000100f067223 */ /* 0x000fc80000000006 */
[----:B------:R-:W-:-:S04]  /*06f0*/  FFMA R6, R17, R18, R6 ;  /* 0x0000001211067223 */ /* 0x000fc80000000006 */
[----:B------:R-:W-:-:S04]  /*0700*/  FFMA R6, R19, R20, R6 ;  /* 0x0000001413067223 */ /* 0x000fc80000000006 */
[----:B------:R-:W-:-:S07]  /*0710*/  FFMA R14, R21, R22, R6 ;  /* 0x00000016150e7223 */ /* 0x000fce0000000006 */
.L_x_3:
        /* <DEDUP_REMOVED lines=16> */
[----:B------:R-:W5:Y:S01]  /*0820*/  LDG.E R12, desc[UR16][R4.64+0xc] ;  /* 0x00000c10040c7981 */ /* 0x000f62000c1e1900 */
[----:B------:R-:W-:Y:S01]  /*0830*/  IADD3 R0, PT, PT, R0, 0x4, RZ ;  /* 0x0000000400007810 */ /* 0x000fe20007ffe0ff */
[----:B--2---:R-:W-:-:S04]  /*0840*/  FFMA R6, R7, R6, R14 ;  /* 0x0000000607067223 */ /* 0x004fc8000000000e */
[----:B---3--:R-:W-:-:S04]  /*0850*/  FFMA R6, R9, R8, R6 ;  /* 0x0000000809067223 */ /* 0x008fc80000000006 */
[----:B----4-:R-:W-:-:S04]  /*0860*/  FFMA R6, R11, R10, R6 ;  /* 0x0000000a0b067223 */ /* 0x010fc80000000006 */
[----:B-----5:R-:W-:-:S07]  /*0870*/  FFMA R14, R13, R12, R6 ;  /* 0x0000000c0d0e7223 */ /* 0x020fce0000000006 */
.L_x_4:
[----:B------:R-:W-:Y:S05]  /*0880*/  BRA.U !UP1, `(.L_x_0) ;  /* 0x0000000109587547 */ /* 0x000fea000b800000 */
[----:B------:R-:W0:Y:S01]  /*0890*/  LDC.64 R2, c[0x0][0x388] ;  /* 0x0000e200ff027b82 */ /* 0x000e220000000a00 */
[----:B------:R-:W-:-:S07]  /*08a0*/  UIADD3 UR4, UPT, UPT, -UR4, URZ, URZ ;  /* 0x000000ff04047290 */ /* 0x000fce000fffe1ff */
[----:B------:R-:W1:Y:S01]  /*08b0*/  LDC.64 R4, c[0x0][0x380] ;  /* 0x0000e000ff047b82 */ /* 0x000e620000000a00 */
[----:B0-----:R-:W-:-:S03]  /*08c0*/  IMAD.WIDE.U32 R2, R0, 0x4, R2 ;  /* 0x0000000400027825 */ /* 0x001fc600078e0002 */
[----:B------:R-:W-:Y:S02]  /*08d0*/  MOV R6, R2 ;  /* 0x0000000200067202 */ /* 0x000fe40000000f00 */
[----:B------:R-:W-:Y:S01]  /*08e0*/  MOV R9, R3 ;  /* 0x0000000300097202 */ /* 0x000fe20000000f00 */
[----:B-1----:R-:W-:-:S03]  /*08f0*/  IMAD.WIDE.U32 R4, R0, 0x4, R4 ;  /* 0x0000000400047825 */ /* 0x002fc600078e0004 */
[----:B------:R-:W-:Y:S02]  /*0900*/  MOV R2, R4 ;  /* 0x0000000400027202 */ /* 0x000fe40000000f00 */
[----:B------:R-:W-:-:S07]  /*0910*/  MOV R7, R5 ;  /* 0x0000000500077202 */ /* 0x000fce0000000f00 */
.L_x_5:
[----:B------:R-:W-:Y:S02]  /*0920*/  MOV R3, R7 ;  /* 0x0000000700037202 */ /* 0x000fe40000000f00 */
[----:B------:R-:W-:Y:S02]  /*0930*/  MOV R4, R6 ;  /* 0x0000000600047202 */ /* 0x000fe40000000f00 */
[----:B------:R-:W-:Y:S02]  /*0940*/  MOV R5, R9 ;  /* 0x0000000900057202 */ /* 0x000fe40000000f00 */
[----:B------:R0:W2:Y:S04]  /*0950*/  LDG.E R3, desc[UR16][R2.64] ;  /* 0x0000001002037981 */ /* 0x0000a8000c1e1900 */
[----:B------:R-:W2:Y:S01]  /*0960*/  LDG.E R0, desc[UR16][R4.64] ;  /* 0x0000001004007981 */ /* 0x000ea2000c1e1900 */
[----:B------:R-:W-:Y:S01]  /*0970*/  UIADD3 UR4, UPT, UPT, UR4, 0x1, URZ ;  /* 0x0000000104047890 */ /* 0x000fe2000fffe0ff */
[----:B------:R-:W-:-:S03]  /*0980*/  IADD3 R6, P0, PT, R6, 0x4, RZ ;  /* 0x0000000406067810 */ /* 0x000fc60007f1e0ff */
[----:B------:R-:W-:Y:S01]  /*0990*/  UISETP.NE.AND UP0, UPT, UR4, URZ, UPT ;  /* 0x000000ff0400728c */ /* 0x000fe2000bf05270 */
[----:B0-----:R-:W-:Y:S02]  /*09a0*/  IADD3 R2, P1, PT, R2, 0x4, RZ ;  /* 0x0000000402027810 */ /* 0x001fe40007f3e0ff */
[----:B------:R-:W-:Y:S02]  /*09b0*/  IADD3.X R9, PT, PT, RZ, R9, RZ, P0, !PT ;  /* 0x00000009ff097210 */ /* 0x000fe400007fe4ff */
[----:B------:R-:W-:Y:S01]  /*09c0*/  IADD3.X R7, PT, PT, RZ, R7, RZ, P1, !PT ;  /* 0x00000007ff077210 */ /* 0x000fe20000ffe4ff */
[----:B--2---:R-:W-:-:S03]  /*09d0*/  FFMA R14, R3, R0, R14 ;  /* 0x00000000030e7223 */ /* 0x004fc6000000000e */
[----:B------:R-:W-:Y:S05]  /*09e0*/  BRA.U UP0, `(.L_x_5) ;  /* 0xfffffffd00cc7547 */ /* 0x000fea000b83ffff */
.L_x_0:
[----:B------:R-:W0:Y:S01]  /*09f0*/  S2R R5, SR_CTAID.X ;  /* 0x0000000000057919 */ /* 0x000e220000002500 */
[----:B------:R-:W0:Y:S02]  /*0a00*/  LDC.64 R2, c[0x0][0x390] ;  /* 0x0000e400ff027b82 */ /* 0x000e240000000a00 */
[----:B0-----:R-:W-:-:S05]  /*0a10*/  IMAD.WIDE.U32 R2, R5, 0x4, R2 ;  /* 0x0000000405027825 */ /* 0x001fca00078e0002 */
[----:B------:R-:W-:Y:S01]  /*0a20*/  STG.E desc[UR16][R2.64], R14 ;  /* 0x0000000e02007986 */ /* 0x000fe2000c101910 */
[----:B------:R-:W-:Y:S05]  /*0a30*/  EXIT ;  /* 0x000000000000794d */ /* 0x000fea0003800000 */
.L_x_6:
[----:B------:R-:W-:-:S00]  /*0a40*/  BRA `(.L_x_6) ;  /* 0xfffffffc00fc7947 */ /* 0x000fc0000383ffff */
[----:B------:R-:W-:-:S00]  /*0a50*/  NOP ;  /* 0x0000000000007918 */ /* 0x000fc00000000000 */
        /* <DEDUP_REMOVED lines=10> */
.L_x_7:


//--------------------- .nv.shared.reserved.0     --------------------------
	.section	.nv.shared.reserved.0,"aw",@nobits
	.weak		__nv_reservedSMEM_offset_0_alias
	.size		__nv_reservedSMEM_offset_0_alias, 0, 64
	.other		__nv_reservedSMEM_offset_0_alias,@"STO_CUDA_RESERVED_SHARED STV_DEFAULT"
__nv_reservedSMEM_offset_0_alias:
	.zero		0
	.zero		64


//--------------------- .nv.constant0._Z6vecGPUPfS_S_i --------------------------
	.section	.nv.constant0._Z6vecGPUPfS_S_i,"a",@progbits
	.sectionflags	@""
	.align	4
.nv.constant0._Z6vecGPUPfS_S_i:
	.zero		924


//--------------------- SYMBOLS --------------------------

	.type		.nv.reservedSmem.offset0,@object
	.size		.nv.reservedSmem.offset0,0x4
